//
// Generated by NVIDIA NVVM Compiler
//
// Compiler Build ID: CL-36424714
// Cuda compilation tools, release 13.0, V13.0.88
// Based on NVVM 20.0.0
//

.version 9.0
.target sm_100
.address_size 64

	// .globl	_Z6kernelP13__nv_bfloat16

.visible .entry _Z6kernelP13__nv_bfloat16(
	.param .u64 .ptr .align 1 _Z6kernelP13__nv_bfloat16_param_0
)
{


	ret;

}


// ===== COMPILED SASS (sm_100) =====

	.target	sm_100

	.elftype	@"ET_EXEC"


//--------------------- .note.nv.tkinfo           --------------------------
	.section	.note.nv.tkinfo,"",@"SHT_NOTE"
	.sectionflags	@"SHF_NOTE_NV_TKINFO"
	.tkinfo
        /*0018*/ 	.word	0x00000002
        /*0030*/ 	.string	""
        /*0030*/ 	.string	"ptxas"
        /*0030*/ 	.string	"Cuda compilation tools, release 13.0, V13.0.88"
        /*0030*/ 	.string	"Build cuda_13.0.r13.0/compiler.36424714_0"
        /*0030*/ 	.string	"-arch sm_100 -m 64 "



//--------------------- .note.nv.cuinfo           --------------------------
	.section	.note.nv.cuinfo,"",@"SHT_NOTE"
	.sectionflags	@"SHF_NOTE_NV_CUINFO"
        /*0018*/ 	.short	0x0002
        /*001a*/ 	.short	0x0064
        /*001c*/ 	.short	0x0082
	.zero		2


//--------------------- .nv.info                  --------------------------
	.section	.nv.info,"",@"SHT_CUDA_INFO"
	.align	4


	//----- nvinfo : EIATTR_REGCOUNT
	.align		4
        /*0000*/ 	.byte	0x04, 0x2f
        /*0002*/ 	.short	(.L_1 - .L_0)
	.align		4
.L_0:
        /*0004*/ 	.word	index@(_Z6kernelP13__nv_bfloat16)
        /*0008*/ 	.word	0x00000004


	//----- nvinfo : EIATTR_FRAME_SIZE
	.align		4
.L_1:
        /*000c*/ 	.byte	0x04, 0x11
        /*000e*/ 	.short	(.L_3 - .L_2)
	.align		4
.L_2:
        /*0010*/ 	.word	index@(_Z6kernelP13__nv_bfloat16)
        /*0014*/ 	.word	0x00000000


	//----- nvinfo : EIATTR_MIN_STACK_SIZE
	.align		4
.L_3:
        /*0018*/ 	.byte	0x04, 0x12
        /*001a*/ 	.short	(.L_5 - .L_4)
	.align		4
.L_4:
        /*001c*/ 	.word	index@(_Z6kernelP13__nv_bfloat16)
        /*0020*/ 	.word	0x00000000
.L_5:


//--------------------- .nv.compat                --------------------------
	.section	.nv.compat,"",@"SHT_CUDA_COMPAT_INFO"
	.align	4
        /*0000*/ 	.byte	0x02, 0x09, 0x00, 0x00, 0x02, 0x02, 0x01, 0x00, 0x02, 0x05, 0x05, 0x00, 0x03, 0x07, 0x01, 0x01
        /*0010*/ 	.byte	0x02, 0x03, 0x00, 0x00, 0x02, 0x06, 0x01, 0x00, 0x04, 0x0b, 0x08, 0x00, 0x09, 0x00, 0x00, 0x00
        /*0020*/ 	.byte	0x00, 0x00, 0x00, 0x00


//--------------------- .nv.info._Z6kernelP13__nv_bfloat16 --------------------------
	.section	.nv.info._Z6kernelP13__nv_bfloat16,"",@"SHT_CUDA_INFO"
	.sectionflags	@""
	.align	4


	//----- nvinfo : EIATTR_CUDA_API_VERSION
	.align		4
        /*0000*/ 	.byte	0x04, 0x37
        /*0002*/ 	.short	(.L_7 - .L_6)
.L_6:
        /*0004*/ 	.word	0x00000082


	//----- nvinfo : EIATTR_KPARAM_INFO
	.align		4
.L_7:
        /*0008*/ 	.byte	0x04, 0x17
        /*000a*/ 	.short	(.L_9 - .L_8)
.L_8:
        /*000c*/ 	.word	0x00000000
        /*0010*/ 	.short	0x0000
        /*0012*/ 	.short	0x0000
        /*0014*/ 	.byte	0x00, 0xf5, 0x21, 0x00


	//----- nvinfo : EIATTR_SPARSE_MMA_MASK
	.align		4
.L_9:
        /*0018*/ 	.byte	0x03, 0x50
        /*001a*/ 	.short	0x0000


	//----- nvinfo : EIATTR_MAXREG_COUNT
	.align		4
        /*001c*/ 	.byte	0x03, 0x1b
        /*001e*/ 	.short	0x00ff


	//----- nvinfo : EIATTR_MERCURY_ISA_VERSION
	.align		4
        /*0020*/ 	.byte	0x03, 0x5f
        /*0022*/ 	.short	0x0101


	//----- nvinfo : EIATTR_VRC_CTA_INIT_COUNT
	.align		4
        /*0024*/ 	.byte	0x02, 0x4a
	.zero		1
	.zero		1


	//----- nvinfo : EIATTR_EXIT_INSTR_OFFSETS
	.align		4
        /*0028*/ 	.byte	0x04, 0x1c
        /*002a*/ 	.short	(.L_11 - .L_10)


	//   ....[0]....
.L_10:
        /*002c*/ 	.word	0x00000010


	//----- nvinfo : EIATTR_CBANK_PARAM_SIZE
	.align		4
.L_11:
        /*0030*/ 	.byte	0x03, 0x19
        /*0032*/ 	.short	0x0008


	//----- nvinfo : EIATTR_PARAM_CBANK
	.align		4
        /*0034*/ 	.byte	0x04, 0x0a
        /*0036*/ 	.short	(.L_13 - .L_12)
	.align		4
.L_12:
        /*0038*/ 	.word	index@(.nv.constant0._Z6kernelP13__nv_bfloat16)
        /*003c*/ 	.short	0x0380
        /*003e*/ 	.short	0x0008


	//----- nvinfo : EIATTR_SW_WAR
	.align		4
.L_13:
        /*0040*/ 	.byte	0x04, 0x36
        /*0042*/ 	.short	(.L_15 - .L_14)
.L_14:
        /*0044*/ 	.word	0x00000008
.L_15:


//--------------------- .nv.callgraph             --------------------------
	.section	.nv.callgraph,"",@"SHT_CUDA_CALLGRAPH"
	.align	4
	.sectionentsize	8
	.align		4
        /*0000*/ 	.word	0x00000000
	.align		4
        /*0004*/ 	.word	0xffffffff
	.align		4
        /*0008*/ 	.word	0x00000000
	.align		4
        /*000c*/ 	.word	0xfffffffe
	.align		4
        /*0010*/ 	.word	0x00000000
	.align		4
        /*0014*/ 	.word	0xfffffffd
	.align		4
        /*0018*/ 	.word	0x00000000
	.align		4
        /*001c*/ 	.word	0xfffffffc


//--------------------- .text._Z6kernelP13__nv_bfloat16 --------------------------
	.section	.text._Z6kernelP13__nv_bfloat16,"ax",@progbits
	.align	128
        .global         _Z6kernelP13__nv_bfloat16
        .type           _Z6kernelP13__nv_bfloat16,@function
        .size           _Z6kernelP13__nv_bfloat16,(.L_x_1 - _Z6kernelP13__nv_bfloat16)
        .other          _Z6kernelP13__nv_bfloat16,@"STO_CUDA_ENTRY STV_DEFAULT"
_Z6kernelP13__nv_bfloat16:
.text._Z6kernelP13__nv_bfloat16:
[----:B------:R-:W-:Y:S01]  /*0000*/  LDC R1, c[0x0][0x37c] ;  /* 0x0000df00ff017b82 */ /* 0x000fe20000000800 */
[----:B------:R-:W-:Y:S05]  /*0010*/  EXIT ;  /* 0x000000000000794d */ /* 0x000fea0003800000 */
.L_x_0:
[----:B------:R-:W-:-:S00]  /*0020*/  BRA `(.L_x_0) ;  /* 0xfffffffc00fc7947 */ /* 0x000fc0000383ffff */
[----:B------:R-:W-:-:S00]  /*0030*/  NOP ;  /* 0x0000000000007918 */ /* 0x000fc00000000000 */
        /* <DEDUP_REMOVED lines=12> */
.L_x_1:


//--------------------- .nv.shared.reserved.0     --------------------------
	.section	.nv.shared.reserved.0,"aw",@nobits
	.weak		__nv_reservedSMEM_offset_0_alias
	.size		__nv_reservedSMEM_offset_0_alias, 0, 64
	.other		__nv_reservedSMEM_offset_0_alias,@"STO_CUDA_RESERVED_SHARED STV_DEFAULT"
__nv_reservedSMEM_offset_0_alias:
	.zero		0
	.zero		64


//--------------------- .nv.constant0._Z6kernelP13__nv_bfloat16 --------------------------
	.section	.nv.constant0._Z6kernelP13__nv_bfloat16,"a",@progbits
	.sectionflags	@""
	.align	4
.nv.constant0._Z6kernelP13__nv_bfloat16:
	.zero		904


//--------------------- SYMBOLS --------------------------

	.type		.nv.reservedSmem.offset0,@object
	.size		.nv.reservedSmem.offset0,0x4
